//
// Generated by NVIDIA NVVM Compiler
//
// Compiler Build ID: CL-36424714
// Cuda compilation tools, release 13.0, V13.0.88
// Based on NVVM 20.0.0
//

.version 9.0
.target sm_100
.address_size 64

	// .globl	_Z14upsweep_kernelPdii

.visible .entry _Z14upsweep_kernelPdii(
	.param .u64 .ptr .align 1 _Z14upsweep_kernelPdii_param_0,
	.param .u32 _Z14upsweep_kernelPdii_param_1,
	.param .u32 _Z14upsweep_kernelPdii_param_2
)
{
	.reg .pred 	%p<3>;
	.reg .b32 	%r<10>;
	.reg .b64 	%rd<16>;
	.reg .b64 	%fd<16>;

	ld.param.u64 	%rd4, [_Z14upsweep_kernelPdii_param_0];
	ld.param.s32 	%rd5, [_Z14upsweep_kernelPdii_param_1];
	ld.param.u32 	%r3, [_Z14upsweep_kernelPdii_param_2];
	shl.b32 	%r4, %r3, 1;
	mov.u32 	%r5, %ctaid.x;
	mov.u32 	%r6, %ntid.x;
	mul.wide.u32 	%rd6, %r5, %r6;
	mov.u32 	%r7, %tid.x;
	cvt.u64.u32 	%rd7, %r7;
	add.s64 	%rd8, %rd6, %rd7;
	cvt.s64.s32 	%rd9, %r4;
	mul.lo.s64 	%rd1, %rd8, %rd9;
	add.s64 	%rd2, %rd1, %rd9;
	setp.gt.s64 	%p1, %rd2, %rd5;
	@%p1 bra 	$L__BB0_4;
	cvta.to.global.u64 	%rd10, %rd4;
	cvt.s64.s32 	%rd11, %r3;
	add.s64 	%rd12, %rd1, %rd11;
	shl.b64 	%rd13, %rd12, 3;
	add.s64 	%rd14, %rd10, %rd13;
	shl.b64 	%rd15, %rd2, 3;
	add.s64 	%rd3, %rd10, %rd15;
	ld.global.f64 	%fd15, [%rd3+-8];
	ld.global.f64 	%fd14, [%rd14+-8];
	mov.b32 	%r9, 0;
$L__BB0_2:
	.pragma "nounroll";
	mul.f64 	%fd7, %fd14, %fd14;
	mul.f64 	%fd8, %fd14, 0d3FE0000000000000;
	sub.f64 	%fd9, %fd7, %fd8;
	add.f64 	%fd14, %fd9, 0d3FB999999999999A;
	mul.f64 	%fd10, %fd15, %fd15;
	mul.f64 	%fd11, %fd15, 0d3FE0000000000000;
	sub.f64 	%fd12, %fd10, %fd11;
	add.f64 	%fd15, %fd12, 0d3FB999999999999A;
	add.s32 	%r9, %r9, 1;
	setp.ne.s32 	%p2, %r9, 250;
	@%p2 bra 	$L__BB0_2;
	add.f64 	%fd13, %fd15, %fd14;
	st.global.f64 	[%rd3+-8], %fd13;
$L__BB0_4:
	ret;

}
	// .globl	_Z16downsweep_kernelPdii
.visible .entry _Z16downsweep_kernelPdii(
	.param .u64 .ptr .align 1 _Z16downsweep_kernelPdii_param_0,
	.param .u32 _Z16downsweep_kernelPdii_param_1,
	.param .u32 _Z16downsweep_kernelPdii_param_2
)
{
	.reg .pred 	%p<4>;
	.reg .b32 	%r<17>;
	.reg .b64 	%rd<15>;
	.reg .b64 	%fd<16>;

	ld.param.u64 	%rd3, [_Z16downsweep_kernelPdii_param_0];
	ld.param.u32 	%r4, [_Z16downsweep_kernelPdii_param_1];
	ld.param.u32 	%r5, [_Z16downsweep_kernelPdii_param_2];
	mov.u32 	%r6, %ctaid.x;
	mov.u32 	%r7, %ntid.x;
	mul.wide.u32 	%rd4, %r6, %r7;
	mov.u32 	%r8, %tid.x;
	add.s32 	%r9, %r8, 1;
	cvt.u64.u32 	%rd5, %r9;
	add.s64 	%rd6, %rd4, %rd5;
	cvt.s64.s32 	%rd7, %r5;
	mul.lo.s64 	%rd1, %rd6, %rd7;
	cvt.s64.s32 	%rd8, %r4;
	setp.ge.s64 	%p1, %rd1, %rd8;
	@%p1 bra 	$L__BB1_5;
	shr.u32 	%r10, %r5, 31;
	add.s32 	%r11, %r5, %r10;
	shr.s32 	%r12, %r11, 1;
	cvt.u32.u64 	%r13, %rd1;
	add.s32 	%r14, %r12, %r13;
	add.s32 	%r1, %r14, -1;
	setp.ge.s32 	%p2, %r1, %r4;
	@%p2 bra 	$L__BB1_5;
	cvta.to.global.u64 	%rd9, %rd3;
	shl.b64 	%rd10, %rd1, 32;
	add.s64 	%rd11, %rd10, -4294967296;
	shr.s64 	%rd12, %rd11, 29;
	add.s64 	%rd13, %rd9, %rd12;
	mul.wide.s32 	%rd14, %r1, 8;
	add.s64 	%rd2, %rd9, %rd14;
	ld.global.f64 	%fd15, [%rd2];
	ld.global.f64 	%fd14, [%rd13];
	mov.b32 	%r16, 0;
$L__BB1_3:
	.pragma "nounroll";
	mul.f64 	%fd7, %fd14, %fd14;
	mul.f64 	%fd8, %fd14, 0d3FE0000000000000;
	sub.f64 	%fd9, %fd7, %fd8;
	add.f64 	%fd14, %fd9, 0d3FB999999999999A;
	mul.f64 	%fd10, %fd15, %fd15;
	mul.f64 	%fd11, %fd15, 0d3FE0000000000000;
	sub.f64 	%fd12, %fd10, %fd11;
	add.f64 	%fd15, %fd12, 0d3FB999999999999A;
	add.s32 	%r16, %r16, 1;
	setp.ne.s32 	%p3, %r16, 250;
	@%p3 bra 	$L__BB1_3;
	add.f64 	%fd13, %fd15, %fd14;
	st.global.f64 	[%rd2], %fd13;
$L__BB1_5:
	ret;

}


// ===== COMPILED SASS (sm_100) =====

	.target	sm_100

	.elftype	@"ET_EXEC"


//--------------------- .note.nv.tkinfo           --------------------------
	.section	.note.nv.tkinfo,"",@"SHT_NOTE"
	.sectionflags	@"SHF_NOTE_NV_TKINFO"
	.tkinfo
        /*0018*/ 	.word	0x00000002
        /*0030*/ 	.string	""
        /*0030*/ 	.string	"ptxas"
        /*0030*/ 	.string	"Cuda compilation tools, release 13.0, V13.0.88"
        /*0030*/ 	.string	"Build cuda_13.0.r13.0/compiler.36424714_0"
        /*0030*/ 	.string	"-arch sm_100 -m 64 "



//--------------------- .note.nv.cuinfo           --------------------------
	.section	.note.nv.cuinfo,"",@"SHT_NOTE"
	.sectionflags	@"SHF_NOTE_NV_CUINFO"
        /*0018*/ 	.short	0x0002
        /*001a*/ 	.short	0x0064
        /*001c*/ 	.short	0x0082
	.zero		2


//--------------------- .nv.info                  --------------------------
	.section	.nv.info,"",@"SHT_CUDA_INFO"
	.align	4


	//----- nvinfo : EIATTR_REGCOUNT
	.align		4
        /*0000*/ 	.byte	0x04, 0x2f
        /*0002*/ 	.short	(.L_1 - .L_0)
	.align		4
.L_0:
        /*0004*/ 	.word	index@(_Z14upsweep_kernelPdii)
        /*0008*/ 	.word	0x00000010


	//----- nvinfo : EIATTR_FRAME_SIZE
	.align		4
.L_1:
        /*000c*/ 	.byte	0x04, 0x11
        /*000e*/ 	.short	(.L_3 - .L_2)
	.align		4
.L_2:
        /*0010*/ 	.word	index@(_Z14upsweep_kernelPdii)
        /*0014*/ 	.word	0x00000000


	//----- nvinfo : EIATTR_REGCOUNT
	.align		4
.L_3:
        /*0018*/ 	.byte	0x04, 0x2f
        /*001a*/ 	.short	(.L_5 - .L_4)
	.align		4
.L_4:
        /*001c*/ 	.word	index@(_Z16downsweep_kernelPdii)
        /*0020*/ 	.word	0x0000000e


	//----- nvinfo : EIATTR_FRAME_SIZE
	.align		4
.L_5:
        /*0024*/ 	.byte	0x04, 0x11
        /*0026*/ 	.short	(.L_7 - .L_6)
	.align		4
.L_6:
        /*0028*/ 	.word	index@(_Z16downsweep_kernelPdii)
        /*002c*/ 	.word	0x00000000


	//----- nvinfo : EIATTR_MIN_STACK_SIZE
	.align		4
.L_7:
        /*0030*/ 	.byte	0x04, 0x12
        /*0032*/ 	.short	(.L_9 - .L_8)
	.align		4
.L_8:
        /*0034*/ 	.word	index@(_Z16downsweep_kernelPdii)
        /*0038*/ 	.word	0x00000000


	//----- nvinfo : EIATTR_MIN_STACK_SIZE
	.align		4
.L_9:
        /*003c*/ 	.byte	0x04, 0x12
        /*003e*/ 	.short	(.L_11 - .L_10)
	.align		4
.L_10:
        /*0040*/ 	.word	index@(_Z14upsweep_kernelPdii)
        /*0044*/ 	.word	0x00000000
.L_11:


//--------------------- .nv.compat                --------------------------
	.section	.nv.compat,"",@"SHT_CUDA_COMPAT_INFO"
	.align	4
        /*0000*/ 	.byte	0x02, 0x09, 0x00, 0x00, 0x02, 0x02, 0x01, 0x00, 0x02, 0x05, 0x05, 0x00, 0x03, 0x07, 0x01, 0x01
        /*0010*/ 	.byte	0x02, 0x03, 0x00, 0x00, 0x02, 0x06, 0x01, 0x00, 0x04, 0x0b, 0x08, 0x00, 0x01, 0x00, 0x00, 0x00
        /*0020*/ 	.byte	0x00, 0x00, 0x00, 0x00


//--------------------- .nv.info._Z16downsweep_kernelPdii --------------------------
	.section	.nv.info._Z16downsweep_kernelPdii,"",@"SHT_CUDA_INFO"
	.sectionflags	@""
	.align	4


	//----- nvinfo : EIATTR_CUDA_API_VERSION
	.align		4
        /*0000*/ 	.byte	0x04, 0x37
        /*0002*/ 	.short	(.L_13 - .L_12)
.L_12:
        /*0004*/ 	.word	0x00000082


	//----- nvinfo : EIATTR_KPARAM_INFO
	.align		4
.L_13:
        /*0008*/ 	.byte	0x04, 0x17
        /*000a*/ 	.short	(.L_15 - .L_14)
.L_14:
        /*000c*/ 	.word	0x00000000
        /*0010*/ 	.short	0x0002
        /*0012*/ 	.short	0x000c
        /*0014*/ 	.byte	0x00, 0xf0, 0x11, 0x00


	//----- nvinfo : EIATTR_KPARAM_INFO
	.align		4
.L_15:
        /*0018*/ 	.byte	0x04, 0x17
        /*001a*/ 	.short	(.L_17 - .L_16)
.L_16:
        /*001c*/ 	.word	0x00000000
        /*0020*/ 	.short	0x0001
        /*0022*/ 	.short	0x0008
        /*0024*/ 	.byte	0x00, 0xf0, 0x11, 0x00


	//----- nvinfo : EIATTR_KPARAM_INFO
	.align		4
.L_17:
        /*0028*/ 	.byte	0x04, 0x17
        /*002a*/ 	.short	(.L_19 - .L_18)
.L_18:
        /*002c*/ 	.word	0x00000000
        /*0030*/ 	.short	0x0000
        /*0032*/ 	.short	0x0000
        /*0034*/ 	.byte	0x00, 0xf5, 0x21, 0x00


	//----- nvinfo : EIATTR_SPARSE_MMA_MASK
	.align		4
.L_19:
        /*0038*/ 	.byte	0x03, 0x50
        /*003a*/ 	.short	0x0000


	//----- nvinfo : EIATTR_MAXREG_COUNT
	.align		4
        /*003c*/ 	.byte	0x03, 0x1b
        /*003e*/ 	.short	0x00ff


	//----- nvinfo : EIATTR_MERCURY_ISA_VERSION
	.align		4
        /*0040*/ 	.byte	0x03, 0x5f
        /*0042*/ 	.short	0x0101


	//----- nvinfo : EIATTR_VRC_CTA_INIT_COUNT
	.align		4
        /*0044*/ 	.byte	0x02, 0x4a
	.zero		1
	.zero		1


	//----- nvinfo : EIATTR_EXIT_INSTR_OFFSETS
	.align		4
        /*0048*/ 	.byte	0x04, 0x1c
        /*004a*/ 	.short	(.L_21 - .L_20)


	//   ....[0]....
.L_20:
        /*004c*/ 	.word	0x00000100


	//   ....[1]....
        /*0050*/ 	.word	0x00000150


	//   ....[2]....
        /*0054*/ 	.word	0x000002f0


	//----- nvinfo : EIATTR_CBANK_PARAM_SIZE
	.align		4
.L_21:
        /*0058*/ 	.byte	0x03, 0x19
        /*005a*/ 	.short	0x0010


	//----- nvinfo : EIATTR_PARAM_CBANK
	.align		4
        /*005c*/ 	.byte	0x04, 0x0a
        /*005e*/ 	.short	(.L_23 - .L_22)
	.align		4
.L_22:
        /*0060*/ 	.word	index@(.nv.constant0._Z16downsweep_kernelPdii)
        /*0064*/ 	.short	0x0380
        /*0066*/ 	.short	0x0010


	//----- nvinfo : EIATTR_SW_WAR
	.align		4
.L_23:
        /*0068*/ 	.byte	0x04, 0x36
        /*006a*/ 	.short	(.L_25 - .L_24)
.L_24:
        /*006c*/ 	.word	0x00000008
.L_25:


//--------------------- .nv.info._Z14upsweep_kernelPdii --------------------------
	.section	.nv.info._Z14upsweep_kernelPdii,"",@"SHT_CUDA_INFO"
	.sectionflags	@""
	.align	4


	//----- nvinfo : EIATTR_CUDA_API_VERSION
	.align		4
        /*0000*/ 	.byte	0x04, 0x37
        /*0002*/ 	.short	(.L_27 - .L_26)
.L_26:
        /*0004*/ 	.word	0x00000082


	//----- nvinfo : EIATTR_KPARAM_INFO
	.align		4
.L_27:
        /*0008*/ 	.byte	0x04, 0x17
        /*000a*/ 	.short	(.L_29 - .L_28)
.L_28:
        /*000c*/ 	.word	0x00000000
        /*0010*/ 	.short	0x0002
        /*0012*/ 	.short	0x000c
        /*0014*/ 	.byte	0x00, 0xf0, 0x11, 0x00


	//----- nvinfo : EIATTR_KPARAM_INFO
	.align		4
.L_29:
        /*0018*/ 	.byte	0x04, 0x17
        /*001a*/ 	.short	(.L_31 - .L_30)
.L_30:
        /*001c*/ 	.word	0x00000000
        /*0020*/ 	.short	0x0001
        /*0022*/ 	.short	0x0008
        /*0024*/ 	.byte	0x00, 0xf0, 0x11, 0x00


	//----- nvinfo : EIATTR_KPARAM_INFO
	.align		4
.L_31:
        /*0028*/ 	.byte	0x04, 0x17
        /*002a*/ 	.short	(.L_33 - .L_32)
.L_32:
        /*002c*/ 	.word	0x00000000
        /*0030*/ 	.short	0x0000
        /*0032*/ 	.short	0x0000
        /*0034*/ 	.byte	0x00, 0xf5, 0x21, 0x00


	//----- nvinfo : EIATTR_SPARSE_MMA_MASK
	.align		4
.L_33:
        /*0038*/ 	.byte	0x03, 0x50
        /*003a*/ 	.short	0x0000


	//----- nvinfo : EIATTR_MAXREG_COUNT
	.align		4
        /*003c*/ 	.byte	0x03, 0x1b
        /*003e*/ 	.short	0x00ff


	//----- nvinfo : EIATTR_MERCURY_ISA_VERSION
	.align		4
        /*0040*/ 	.byte	0x03, 0x5f
        /*0042*/ 	.short	0x0101


	//----- nvinfo : EIATTR_VRC_CTA_INIT_COUNT
	.align		4
        /*0044*/ 	.byte	0x02, 0x4a
	.zero		1
	.zero		1


	//----- nvinfo : EIATTR_EXIT_INSTR_OFFSETS
	.align		4
        /*0048*/ 	.byte	0x04, 0x1c
        /*004a*/ 	.short	(.L_35 - .L_34)


	//   ....[0]....
.L_34:
        /*004c*/ 	.word	0x00000120


	//   ....[1]....
        /*0050*/ 	.word	0x000002b0


	//----- nvinfo : EIATTR_CBANK_PARAM_SIZE
	.align		4
.L_35:
        /*0054*/ 	.byte	0x03, 0x19
        /*0056*/ 	.short	0x0010


	//----- nvinfo : EIATTR_PARAM_CBANK
	.align		4
        /*0058*/ 	.byte	0x04, 0x0a
        /*005a*/ 	.short	(.L_37 - .L_36)
	.align		4
.L_36:
        /*005c*/ 	.word	index@(.nv.constant0._Z14upsweep_kernelPdii)
        /*0060*/ 	.short	0x0380
        /*0062*/ 	.short	0x0010


	//----- nvinfo : EIATTR_SW_WAR
	.align		4
.L_37:
        /*0064*/ 	.byte	0x04, 0x36
        /*0066*/ 	.short	(.L_39 - .L_38)
.L_38:
        /*0068*/ 	.word	0x00000008
.L_39:


//--------------------- .nv.callgraph             --------------------------
	.section	.nv.callgraph,"",@"SHT_CUDA_CALLGRAPH"
	.align	4
	.sectionentsize	8
	.align		4
        /*0000*/ 	.word	0x00000000
	.align		4
        /*0004*/ 	.word	0xffffffff
	.align		4
        /*0008*/ 	.word	0x00000000
	.align		4
        /*000c*/ 	.word	0xfffffffe
	.align		4
        /*0010*/ 	.word	0x00000000
	.align		4
        /*0014*/ 	.word	0xfffffffd
	.align		4
        /*0018*/ 	.word	0x00000000
	.align		4
        /*001c*/ 	.word	0xfffffffc


//--------------------- .text._Z16downsweep_kernelPdii --------------------------
	.section	.text._Z16downsweep_kernelPdii,"ax",@progbits
	.align	128
        .global         _Z16downsweep_kernelPdii
        .type           _Z16downsweep_kernelPdii,@function
        .size           _Z16downsweep_kernelPdii,(.L_x_4 - _Z16downsweep_kernelPdii)
        .other          _Z16downsweep_kernelPdii,@"STO_CUDA_ENTRY STV_DEFAULT"
_Z16downsweep_kernelPdii:
.text._Z16downsweep_kernelPdii:
[----:B------:R-:W-:Y:S01]  /*0000*/  LDC R1, c[0x0][0x37c] ;  /* 0x0000df00ff017b82 */ /* 0x000fe20000000800 */
[----:B------:R-:W0:Y:S07]  /*0010*/  S2R R2, SR_TID.X ;  /* 0x0000000000027919 */ /* 0x000e2e0000002100 */
[----:B------:R-:W1:Y:S01]  /*0020*/  S2UR UR4, SR_CTAID.X ;  /* 0x00000000000479c3 */ /* 0x000e620000002500 */
[----:B------:R-:W-:-:S07]  /*0030*/  IMAD.MOV.U32 R3, RZ, RZ, RZ ;  /* 0x000000ffff037224 */ /* 0x000fce00078e00ff */
[----:B------:R-:W1:Y:S08]  /*0040*/  LDC R5, c[0x0][0x360] ;  /* 0x0000d800ff057b82 */ /* 0x000e700000000800 */
[----:B------:R-:W2:Y:S01]  /*0050*/  LDC.64 R8, c[0x0][0x388] ;  /* 0x0000e200ff087b82 */ /* 0x000ea20000000a00 */
[----:B0-----:R-:W-:-:S04]  /*0060*/  VIADD R2, R2, 0x1 ;  /* 0x0000000102027836 */ /* 0x001fc80000000000 */
[----:B-1----:R-:W-:Y:S01]  /*0070*/  IMAD.WIDE.U32 R2, R5, UR4, R2 ;  /* 0x0000000405027c25 */ /* 0x002fe2000f8e0002 */
[----:B--2---:R-:W-:-:S03]  /*0080*/  SHF.R.S32.HI R7, RZ, 0x1f, R9 ;  /* 0x0000001fff077819 */ /* 0x004fc60000011409 */
[-C--:B------:R-:W-:Y:S02]  /*0090*/  IMAD R0, R3, R9.reuse, RZ ;  /* 0x0000000903007224 */ /* 0x080fe400078e02ff */
[----:B------:R-:W-:-:S04]  /*00a0*/  IMAD.WIDE.U32 R4, R2, R9, RZ ;  /* 0x0000000902047225 */ /* 0x000fc800078e00ff */
[----:B------:R-:W-:Y:S01]  /*00b0*/  IMAD R3, R2, R7, R0 ;  /* 0x0000000702037224 */ /* 0x000fe200078e0200 */
[----:B------:R-:W-:Y:S02]  /*00c0*/  SHF.R.S32.HI R0, RZ, 0x1f, R8 ;  /* 0x0000001fff007819 */ /* 0x000fe40000011408 */
[----:B------:R-:W-:Y:S01]  /*00d0*/  ISETP.GE.U32.AND P0, PT, R4, R8, PT ;  /* 0x000000080400720c */ /* 0x000fe20003f06070 */
[----:B------:R-:W-:-:S05]  /*00e0*/  IMAD.IADD R3, R5, 0x1, R3 ;  /* 0x0000000105037824 */ /* 0x000fca00078e0203 */
[----:B------:R-:W-:-:S13]  /*00f0*/  ISETP.GE.AND.EX P0, PT, R3, R0, PT, P0 ;  /* 0x000000000300720c */ /* 0x000fda0003f06300 */
[----:B------:R-:W-:Y:S05]  /*0100*/  @P0 EXIT ;  /* 0x000000000000094d */ /* 0x000fea0003800000 */
[----:B------:R-:W-:-:S04]  /*0110*/  LEA.HI R3, R9, R9, RZ, 0x1 ;  /* 0x0000000909037211 */ /* 0x000fc800078f08ff */
[----:B------:R-:W-:-:S05]  /*0120*/  LEA.HI.SX32 R3, R3, R4, 0x1f ;  /* 0x0000000403037211 */ /* 0x000fca00078ffaff */
[----:B------:R-:W-:-:S05]  /*0130*/  VIADD R7, R3, 0xffffffff ;  /* 0xffffffff03077836 */ /* 0x000fca0000000000 */
[----:B------:R-:W-:-:S13]  /*0140*/  ISETP.GE.AND P0, PT, R7, R8, PT ;  /* 0x000000080700720c */ /* 0x000fda0003f06270 */
[----:B------:R-:W-:Y:S05]  /*0150*/  @P0 EXIT ;  /* 0x000000000000094d */ /* 0x000fea0003800000 */
[----:B------:R-:W0:Y:S01]  /*0160*/  LDC.64 R2, c[0x0][0x380] ;  /* 0x0000e000ff027b82 */ /* 0x000e220000000a00 */
[----:B------:R-:W1:Y:S01]  /*0170*/  LDCU.64 UR4, c[0x0][0x380] ;  /* 0x00007000ff0477ac */ /* 0x000e620008000a00 */
[----:B------:R-:W-:Y:S01]  /*0180*/  IADD3 R6, P0, PT, RZ, RZ, RZ ;  /* 0x000000ffff067210 */ /* 0x000fe20007f1e0ff */
[----:B------:R-:W2:Y:S03]  /*0190*/  LDCU.64 UR6, c[0x0][0x358] ;  /* 0x00006b00ff0677ac */ /* 0x000ea60008000a00 */
[----:B------:R-:W-:-:S04]  /*01a0*/  IADD3.X R5, PT, PT, R4, -0x1, RZ, P0, !PT ;  /* 0xffffffff04057810 */ /* 0x000fc800007fe4ff */
[----:B------:R-:W-:-:S04]  /*01b0*/  SHF.R.S64 R6, R6, 0x1d, R5 ;  /* 0x0000001d06067819 */ /* 0x000fc80000001005 */
[----:B-1----:R-:W-:Y:S01]  /*01c0*/  IADD3 R6, P0, PT, R6, UR4, RZ ;  /* 0x0000000406067c10 */ /* 0x002fe2000ff1e0ff */
[----:B0-----:R-:W-:-:S03]  /*01d0*/  IMAD.WIDE R2, R7, 0x8, R2 ;  /* 0x0000000807027825 */ /* 0x001fc600078e0202 */
[----:B------:R-:W-:Y:S02]  /*01e0*/  LEA.HI.X.SX32 R7, R5, UR5, 0x3, P0 ;  /* 0x0000000505077c11 */ /* 0x000fe400080f1eff */
[----:B--2---:R0:W5:Y:S04]  /*01f0*/  LDG.E.64 R4, desc[UR6][R2.64] ;  /* 0x0000000602047981 */ /* 0x004168000c1e1b00 */
[----:B------:R-:W5:Y:S01]  /*0200*/  LDG.E.64 R6, desc[UR6][R6.64] ;  /* 0x0000000606067981 */ /* 0x000f62000c1e1b00 */
[----:B------:R-:W-:-:S05]  /*0210*/  UMOV UR4, URZ ;  /* 0x000000ff00047c82 */ /* 0x000fca0008000000 */
.L_x_0:
[----:B-----5:R-:W-:Y:S01]  /*0220*/  DMUL R8, R6, 0.5 ;  /* 0x3fe0000006087828 */ /* 0x020fe20000000000 */
[----:B------:R-:W-:Y:S01]  /*0230*/  UIADD3 UR4, UPT, UPT, UR4, 0x1, URZ ;  /* 0x0000000104047890 */ /* 0x000fe2000fffe0ff */
[----:B------:R-:W-:Y:S01]  /*0240*/  DMUL R10, R4, 0.5 ;  /* 0x3fe00000040a7828 */ /* 0x000fe20000000000 */
[----:B------:R-:W-:Y:S01]  /*0250*/  UMOV UR8, 0x9999999a ;  /* 0x9999999a00087882 */ /* 0x000fe20000000000 */
[----:B------:R-:W-:Y:S01]  /*0260*/  UMOV UR9, 0x3fb99999 ;  /* 0x3fb9999900097882 */ /* 0x000fe20000000000 */
[----:B------:R-:W-:-:S03]  /*0270*/  UISETP.NE.AND UP0, UPT, UR4, 0xfa, UPT ;  /* 0x000000fa0400788c */ /* 0x000fc6000bf05270 */
[----:B------:R-:W-:Y:S02]  /*0280*/  DFMA R6, R6, R6, -R8 ;  /* 0x000000060606722b */ /* 0x000fe40000000808 */
[----:B------:R-:W-:-:S06]  /*0290*/  DFMA R4, R4, R4, -R10 ;  /* 0x000000040404722b */ /* 0x000fcc000000080a */
[----:B------:R-:W-:Y:S02]  /*02a0*/  DADD R6, R6, UR8 ;  /* 0x0000000806067e29 */ /* 0x000fe40008000000 */
[----:B------:R-:W-:Y:S01]  /*02b0*/  DADD R4, R4, UR8 ;  /* 0x0000000804047e29 */ /* 0x000fe20008000000 */
[----:B------:R-:W-:Y:S10]  /*02c0*/  BRA.U UP0, `(.L_x_0) ;  /* 0xfffffffd00d47547 */ /* 0x000ff4000b83ffff */
[----:B------:R-:W-:-:S07]  /*02d0*/  DADD R4, R4, R6 ;  /* 0x0000000004047229 */ /* 0x000fce0000000006 */
[----:B------:R-:W-:Y:S01]  /*02e0*/  STG.E.64 desc[UR6][R2.64], R4 ;  /* 0x0000000402007986 */ /* 0x000fe2000c101b06 */
[----:B------:R-:W-:Y:S05]  /*02f0*/  EXIT ;  /* 0x000000000000794d */ /* 0x000fea0003800000 */
.L_x_1:
[----:B------:R-:W-:-:S00]  /*0300*/  BRA `(.L_x_1) ;  /* 0xfffffffc00fc7947 */ /* 0x000fc0000383ffff */
[----:B------:R-:W-:-:S00]  /*0310*/  NOP ;  /* 0x0000000000007918 */ /* 0x000fc00000000000 */
        /* <DEDUP_REMOVED lines=14> */
.L_x_4:


//--------------------- .text._Z14upsweep_kernelPdii --------------------------
	.section	.text._Z14upsweep_kernelPdii,"ax",@progbits
	.align	128
        .global         _Z14upsweep_kernelPdii
        .type           _Z14upsweep_kernelPdii,@function
        .size           _Z14upsweep_kernelPdii,(.L_x_5 - _Z14upsweep_kernelPdii)
        .other          _Z14upsweep_kernelPdii,@"STO_CUDA_ENTRY STV_DEFAULT"
_Z14upsweep_kernelPdii:
.text._Z14upsweep_kernelPdii:
[----:B------:R-:W-:Y:S01]  /*0000*/  LDC R1, c[0x0][0x37c] ;  /* 0x0000df00ff017b82 */ /* 0x000fe20000000800 */
[----:B------:R-:W0:Y:S07]  /*0010*/  S2R R2, SR_TID.X ;  /* 0x0000000000027919 */ /* 0x000e2e0000002100 */
[----:B------:R-:W1:Y:S01]  /*0020*/  LDC.64 R12, c[0x0][0x388] ;  /* 0x0000e200ff0c7b82 */ /* 0x000e620000000a00 */
[----:B------:R-:W-:-:S07]  /*0030*/  IMAD.MOV.U32 R3, RZ, RZ, RZ ;  /* 0x000000ffff037224 */ /* 0x000fce00078e00ff */
[----:B------:R-:W0:Y:S08]  /*0040*/  S2UR UR4, SR_CTAID.X ;  /* 0x00000000000479c3 */ /* 0x000e300000002500 */
[----:B------:R-:W0:Y:S01]  /*0050*/  LDC R5, c[0x0][0x360] ;  /* 0x0000d800ff057b82 */ /* 0x000e220000000800 */
[----:B-1----:R-:W-:-:S05]  /*0060*/  IMAD.SHL.U32 R7, R13, 0x2, RZ ;  /* 0x000000020d077824 */ /* 0x002fca00078e00ff */
[----:B------:R-:W-:Y:S01]  /*0070*/  SHF.R.S32.HI R9, RZ, 0x1f, R7 ;  /* 0x0000001fff097819 */ /* 0x000fe20000011407 */
[----:B0-----:R-:W-:-:S04]  /*0080*/  IMAD.WIDE.U32 R2, R5, UR4, R2 ;  /* 0x0000000405027c25 */ /* 0x001fc8000f8e0002 */
[-C--:B------:R-:W-:Y:S02]  /*0090*/  IMAD R0, R3, R7.reuse, RZ ;  /* 0x0000000703007224 */ /* 0x080fe400078e02ff */
[----:B------:R-:W-:-:S04]  /*00a0*/  IMAD.WIDE.U32 R4, R2, R7, RZ ;  /* 0x0000000702047225 */ /* 0x000fc800078e00ff */
[----:B------:R-:W-:Y:S01]  /*00b0*/  IMAD R3, R2, R9, R0 ;  /* 0x0000000902037224 */ /* 0x000fe200078e0200 */
[----:B------:R-:W-:Y:S02]  /*00c0*/  IADD3 R11, P1, PT, R7, R4, RZ ;  /* 0x00000004070b7210 */ /* 0x000fe40007f3e0ff */
[----:B------:R-:W-:Y:S01]  /*00d0*/  SHF.R.S32.HI R0, RZ, 0x1f, R12 ;  /* 0x0000001fff007819 */ /* 0x000fe2000001140c */
[----:B------:R-:W-:Y:S01]  /*00e0*/  IMAD.IADD R2, R5, 0x1, R3 ;  /* 0x0000000105027824 */ /* 0x000fe200078e0203 */
[----:B------:R-:W-:-:S03]  /*00f0*/  ISETP.GT.U32.AND P0, PT, R11, R12, PT ;  /* 0x0000000c0b00720c */ /* 0x000fc60003f04070 */
[----:B------:R-:W-:-:S05]  /*0100*/  IMAD.X R9, R9, 0x1, R2, P1 ;  /* 0x0000000109097824 */ /* 0x000fca00008e0602 */
[----:B------:R-:W-:-:S13]  /*0110*/  ISETP.GT.AND.EX P0, PT, R9, R0, PT, P0 ;  /* 0x000000000900720c */ /* 0x000fda0003f04300 */
[----:B------:R-:W-:Y:S05]  /*0120*/  @P0 EXIT ;  /* 0x000000000000094d */ /* 0x000fea0003800000 */
[----:B------:R-:W0:Y:S01]  /*0130*/  LDCU.64 UR4, c[0x0][0x380] ;  /* 0x00007000ff0477ac */ /* 0x000e220008000a00 */
[----:B------:R-:W-:Y:S01]  /*0140*/  IADD3 R4, P0, PT, R4, R13, RZ ;  /* 0x0000000d04047210 */ /* 0x000fe20007f1e0ff */
[----:B------:R-:W1:Y:S03]  /*0150*/  LDCU.64 UR6, c[0x0][0x358] ;  /* 0x00006b00ff0677ac */ /* 0x000e660008000a00 */
[----:B------:R-:W-:Y:S02]  /*0160*/  LEA.HI.X.SX32 R3, R13, R2, 0x1, P0 ;  /* 0x000000020d037211 */ /* 0x000fe400000f0eff */
[C---:B0-----:R-:W-:Y:S02]  /*0170*/  LEA R6, P0, R4.reuse, UR4, 0x3 ;  /* 0x0000000404067c11 */ /* 0x041fe4000f8018ff */
[----:B------:R-:W-:Y:S02]  /*0180*/  LEA R2, P1, R11, UR4, 0x3 ;  /* 0x000000040b027c11 */ /* 0x000fe4000f8218ff */
[----:B------:R-:W-:-:S02]  /*0190*/  LEA.HI.X R7, R4, UR5, R3, 0x3, P0 ;  /* 0x0000000504077c11 */ /* 0x000fc400080f1c03 */
[----:B------:R-:W-:-:S04]  /*01a0*/  LEA.HI.X R3, R11, UR5, R9, 0x3, P1 ;  /* 0x000000050b037c11 */ /* 0x000fc800088f1c09 */
[----:B-1----:R-:W5:Y:S04]  /*01b0*/  LDG.E.64 R6, desc[UR6][R6.64+-0x8] ;  /* 0xfffff80606067981 */ /* 0x002f68000c1e1b00 */
[----:B------:R0:W5:Y:S01]  /*01c0*/  LDG.E.64 R4, desc[UR6][R2.64+-0x8] ;  /* 0xfffff80602047981 */ /* 0x000162000c1e1b00 */
[----:B------:R-:W-:-:S05]  /*01d0*/  UMOV UR4, URZ ;  /* 0x000000ff00047c82 */ /* 0x000fca0008000000 */
.L_x_2:
        /* <DEDUP_REMOVED lines=14> */
.L_x_3:
        /* <DEDUP_REMOVED lines=12> */
.L_x_5:


//--------------------- .nv.shared.reserved.0     --------------------------
	.section	.nv.shared.reserved.0,"aw",@nobits
	.weak		__nv_reservedSMEM_offset_0_alias
	.size		__nv_reservedSMEM_offset_0_alias, 0, 64
	.other		__nv_reservedSMEM_offset_0_alias,@"STO_CUDA_RESERVED_SHARED STV_DEFAULT"
__nv_reservedSMEM_offset_0_alias:
	.zero		0
	.zero		64


//--------------------- .nv.constant0._Z16downsweep_kernelPdii --------------------------
	.section	.nv.constant0._Z16downsweep_kernelPdii,"a",@progbits
	.sectionflags	@""
	.align	4
.nv.constant0._Z16downsweep_kernelPdii:
	.zero		912


//--------------------- .nv.constant0._Z14upsweep_kernelPdii --------------------------
	.section	.nv.constant0._Z14upsweep_kernelPdii,"a",@progbits
	.sectionflags	@""
	.align	4
.nv.constant0._Z14upsweep_kernelPdii:
	.zero		912


//--------------------- SYMBOLS --------------------------

	.type		.nv.reservedSmem.offset0,@object
	.size		.nv.reservedSmem.offset0,0x4
